	.version 2.2
	.target sm_20
	// compiled with /usr/local/cuda/open64/lib//be
	// nvopencc 3.2 built on 2010-11-03

	//-----------------------------------------------------------
	// Compiling laplace3d.cpp3.i (/tmp/ccBI#.MBbitW)
	//-----------------------------------------------------------

	//-----------------------------------------------------------
	// Options:
	//-----------------------------------------------------------
	//  Target:ptx, ISA:sm_20, Endian:little, Pointer Size:64
	//  -O3	(Optimization level)
	//  -g0	(Debug level)
	//  -m2	(Report advisories)
	//-----------------------------------------------------------

	.file	1	"<command-line>"
	.file	2	"laplace3d.cudafe2.gpu"
	.file	3	"/usr/lib/gcc/x86_64-linux-gnu/4.4.7/include/stddef.h"
	.file	4	"/usr/local/cuda/bin/../include/crt/device_runtime.h"
	.file	5	"/usr/local/cuda/bin/../include/host_defines.h"
	.file	6	"/usr/local/cuda/bin/../include/builtin_types.h"
	.file	7	"/usr/local/cuda/bin/../include/device_types.h"
	.file	8	"/usr/local/cuda/bin/../include/driver_types.h"
	.file	9	"/usr/local/cuda/bin/../include/surface_types.h"
	.file	10	"/usr/local/cuda/bin/../include/texture_types.h"
	.file	11	"/usr/local/cuda/bin/../include/vector_types.h"
	.file	12	"/usr/local/cuda/bin/../include/device_launch_parameters.h"
	.file	13	"/usr/local/cuda/bin/../include/crt/storage_class.h"
	.file	14	"/usr/include/x86_64-linux-gnu/bits/types.h"
	.file	15	"/usr/include/time.h"
	.file	16	"/usr/local/cuda/bin/../include/texture_fetch_functions.h"
	.file	17	"/usr/local/cuda/bin/../include/common_functions.h"
	.file	18	"/usr/local/cuda/bin/../include/math_functions.h"
	.file	19	"/usr/local/cuda/bin/../include/math_constants.h"
	.file	20	"/usr/local/cuda/bin/../include/device_functions.h"
	.file	21	"/usr/local/cuda/bin/../include/sm_11_atomic_functions.h"
	.file	22	"/usr/local/cuda/bin/../include/sm_12_atomic_functions.h"
	.file	23	"/usr/local/cuda/bin/../include/sm_13_double_functions.h"
	.file	24	"/usr/local/cuda/bin/../include/sm_20_atomic_functions.h"
	.file	25	"/usr/local/cuda/bin/../include/sm_20_intrinsics.h"
	.file	26	"/usr/local/cuda/bin/../include/surface_functions.h"
	.file	27	"/usr/local/cuda/bin/../include/math_functions_dbl_ptx3.h"
	.file	28	"LPS/laplace3d_kernel.cu"


	.entry _Z13GPU_laplace3diiiiPfS_ (
		.param .s32 __cudaparm__Z13GPU_laplace3diiiiPfS__NX,
		.param .s32 __cudaparm__Z13GPU_laplace3diiiiPfS__NY,
		.param .s32 __cudaparm__Z13GPU_laplace3diiiiPfS__NZ,
		.param .s32 __cudaparm__Z13GPU_laplace3diiiiPfS__pitch,
		.param .u64 __cudaparm__Z13GPU_laplace3diiiiPfS__d_u1,
		.param .u64 __cudaparm__Z13GPU_laplace3diiiiPfS__d_u2)
	{
	.reg .u32 %r<97>;
	.reg .u64 %rd<40>;
	.reg .f32 %f<23>;
	.reg .pred %p<20>;
	.shared .align 4 .b8 __cuda___cuda_local_var_29160_33_non_const_u132[2448];
	// __cuda_local_var_29145_13_non_const_indg_h = 20
	// __cuda_local_var_29145_21_non_const_indg0 = 24
	// __cuda_local_var_29146_21_non_const_ind_h = 16
	.loc	28	27	0
$LDWbegin__Z13GPU_laplace3diiiiPfS_:
	.loc	28	52	0
	mov.u32 	%r1, %tid.y;
	mul.lo.u32 	%r2, %r1, 32;
	mov.u32 	%r3, %tid.x;
	add.u32 	%r4, %r2, %r3;
	mov.s32 	%r5, 75;
	setp.le.s32 	%p1, %r4, %r5;
	selp.s32 	%r6, 1, 0, %p1;
	ld.param.s32 	%r7, [__cudaparm__Z13GPU_laplace3diiiiPfS__NY];
	ld.param.s32 	%r8, [__cudaparm__Z13GPU_laplace3diiiiPfS__NX];
	ld.param.s32 	%r9, [__cudaparm__Z13GPU_laplace3diiiiPfS__pitch];
	cvt.s32.u32 	%r10, %ctaid.y;
	cvt.s32.u32 	%r11, %ctaid.x;
	@!%p1 bra 	$Lt_0_14338;
	mov.u32 	%r12, 1;
	setp.gt.u32 	%p2, %r1, %r12;
	@%p2 bra 	$Lt_0_14850;
	.loc	28	56	0
	mov.s32 	%r13, %r3;
	.loc	28	57	0
	mul.lo.u32 	%r14, %r1, 5;
	sub.s32 	%r15, %r14, 1;
	bra.uni 	$Lt_0_14594;
$Lt_0_14850:
	.loc	28	60	0
	shr.s32 	%r16, %r4, 31;
	mov.s32 	%r17, 1;
	and.b32 	%r18, %r16, %r17;
	add.s32 	%r19, %r18, %r4;
	shr.s32 	%r20, %r19, 1;
	mul.lo.s32 	%r21, %r20, 2;
	sub.s32 	%r22, %r4, %r21;
	mul.lo.s32 	%r23, %r22, 33;
	sub.s32 	%r13, %r23, 1;
	.loc	28	61	0
	shr.s32 	%r24, %r4, 31;
	mov.s32 	%r25, 1;
	and.b32 	%r26, %r24, %r25;
	add.s32 	%r27, %r26, %r4;
	shr.s32 	%r28, %r27, 1;
	sub.s32 	%r15, %r28, 33;
$Lt_0_14594:
	.loc	28	64	0
	add.s32 	%r29, %r15, 1;
	mov.s32 	%r30, 34;
	mul24.lo.s32 	%r31, %r29, %r30;
	add.s32 	%r32, %r13, %r31;
	add.s32 	%r33, %r32, 205;
	mov.s32 	%r34, %r33;
	.loc	28	66	0
	mov.s32 	%r35, 32;
	mul24.lo.s32 	%r36, %r11, %r35;
	add.s32 	%r13, %r36, %r13;
	.loc	28	67	0
	mov.s32 	%r37, 4;
	mul24.lo.s32 	%r38, %r10, %r37;
	add.s32 	%r15, %r38, %r15;
	.loc	28	68	0
	mul24.lo.s32 	%r39, %r15, %r9;
	add.s32 	%r40, %r13, %r39;
	mov.s32 	%r41, %r40;
	.loc	28	70	0
	mov.s32 	%r42, 0;
	set.ge.u32.s32 	%r43, %r13, %r42;
	neg.s32 	%r44, %r43;
	set.lt.u32.s32 	%r45, %r13, %r8;
	neg.s32 	%r46, %r45;
	and.b32 	%r47, %r44, %r46;
	mov.s32 	%r48, 0;
	set.ge.u32.s32 	%r49, %r15, %r48;
	neg.s32 	%r50, %r49;
	set.lt.u32.s32 	%r51, %r15, %r7;
	neg.s32 	%r52, %r51;
	and.b32 	%r53, %r50, %r52;
	and.b32 	%r6, %r47, %r53;
	bra.uni 	$Lt_0_14082;
$Lt_0_14338:
	mov.s32 	%r54, 32;
	mul24.lo.s32 	%r36, %r11, %r54;
	mov.s32 	%r55, 4;
	mul24.lo.s32 	%r38, %r10, %r55;
$Lt_0_14082:
	.loc	28	83	0
	add.s32 	%r56, %r36, %r3;
	add.s32 	%r57, %r38, %r1;
	mul24.lo.s32 	%r58, %r57, %r9;
	add.s32 	%r59, %r56, %r58;
	setp.lt.s32 	%p3, %r56, %r8;
	setp.lt.s32 	%p4, %r57, %r7;
	selp.s32 	%r60, 1, 0, %p3;
	selp.s32 	%r61, 1, 0, %p4;
	and.b32 	%r62, %r60, %r61;
	mov.u32 	%r63, 0;
	setp.eq.s32 	%p5, %r62, %r63;
	@%p5 bra 	$Lt_0_15106;
	.loc	28	91	0
	mov.u64 	%rd1, __cuda___cuda_local_var_29160_33_non_const_u132;
	ld.param.u64 	%rd2, [__cudaparm__Z13GPU_laplace3diiiiPfS__d_u1];
	cvt.s64.s32 	%rd3, %r59;
	mul.wide.s32 	%rd4, %r59, 4;
	add.u64 	%rd5, %rd2, %rd4;
	ld.global.f32 	%f1, [%rd5+0];
	add.s32 	%r64, %r1, 1;
	mov.s32 	%r65, 34;
	mul24.lo.s32 	%r66, %r64, %r65;
	add.s32 	%r67, %r3, %r66;
	cvt.s64.s32 	%rd6, %r67;
	mul.wide.s32 	%rd7, %r67, 4;
	add.u64 	%rd8, %rd1, %rd7;
	st.shared.f32 	[%rd8+1636], %f1;
$Lt_0_15106:
	mov.u64 	%rd1, __cuda___cuda_local_var_29160_33_non_const_u132;
	mov.s32 	%r68, 0;
	setp.ne.s32 	%p6, %r6, %r68;
	@!%p6 bra 	$Lt_0_15618;
	.loc	28	92	0
	ld.param.u64 	%rd9, [__cudaparm__Z13GPU_laplace3diiiiPfS__d_u1];
	mov.s32 	%r69, %r41;
	cvt.s64.s32 	%rd10, %r69;
	mul.wide.s32 	%rd11, %r69, 4;
	add.u64 	%rd12, %rd9, %rd11;
	ld.global.f32 	%f2, [%rd12+0];
	mov.s32 	%r70, %r34;
	cvt.s64.s32 	%rd13, %r70;
	mul.wide.s32 	%rd14, %r70, 4;
	add.u64 	%rd15, %rd1, %rd14;
	st.shared.f32 	[%rd15+816], %f2;
$Lt_0_15618:
	ld.param.s32 	%r71, [__cudaparm__Z13GPU_laplace3diiiiPfS__NZ];
	mov.u32 	%r72, 0;
	setp.le.s32 	%p7, %r71, %r72;
	@%p7 bra 	$Lt_0_16130;
	add.s32 	%r73, %r1, 1;
	mov.s32 	%r74, 34;
	mul24.lo.s32 	%r75, %r73, %r74;
	add.s32 	%r76, %r75, %r3;
	add.s32 	%r77, %r76, 205;
	sub.s32 	%r78, %r8, 1;
	sub.s32 	%r79, %r7, 1;
	sub.s32 	%r80, %r71, 1;
	mov.s32 	%r81, %r71;
	mov.s32 	%r82, 0;
	mov.s32 	%r83, %r81;
$Lt_0_16642:
 //<loop> Loop body line 92, nesting depth: 1, estimated iterations: unknown
	mov.u32 	%r84, 0;
	setp.eq.s32 	%p8, %r62, %r84;
	@%p8 bra 	$Lt_0_17410;
 //<loop> Part of loop body line 92, head labeled $Lt_0_16642
	.loc	28	103	0
	mov.s32 	%r85, %r59;
	.loc	28	104	0
	mul24.lo.s32 	%r86, %r7, %r9;
	add.s32 	%r59, %r59, %r86;
	.loc	28	105	0
	cvt.s64.s32 	%rd16, %r76;
	mul.wide.s32 	%rd17, %r76, 4;
	add.u64 	%rd18, %rd1, %rd17;
	ld.shared.f32 	%f3, [%rd18+820];
	st.shared.f32 	[%rd18+4], %f3;
	.loc	28	106	0
	ld.shared.f32 	%f4, [%rd18+1636];
	st.shared.f32 	[%rd18+820], %f4;
	setp.le.s32 	%p9, %r80, %r82;
	@%p9 bra 	$Lt_0_17410;
 //<loop> Part of loop body line 92, head labeled $Lt_0_16642
	.loc	28	108	0
	ld.param.u64 	%rd19, [__cudaparm__Z13GPU_laplace3diiiiPfS__d_u1];
	cvt.s64.s32 	%rd20, %r59;
	mul.wide.s32 	%rd21, %r59, 4;
	add.u64 	%rd22, %rd19, %rd21;
	ld.global.f32 	%f5, [%rd22+0];
	st.shared.f32 	[%rd18+1636], %f5;
$Lt_0_17410:
$Lt_0_16898:
 //<loop> Part of loop body line 92, head labeled $Lt_0_16642
	@!%p6 bra 	$Lt_0_18434;
 //<loop> Part of loop body line 92, head labeled $Lt_0_16642
	.loc	28	112	0
	mov.s32 	%r87, %r41;
	mul24.lo.s32 	%r88, %r7, %r9;
	add.s32 	%r89, %r87, %r88;
	mov.s32 	%r41, %r89;
	.loc	28	113	0
	mov.s32 	%r90, %r34;
	cvt.s64.s32 	%rd23, %r90;
	mul.wide.s32 	%rd24, %r90, 4;
	add.u64 	%rd25, %rd1, %rd24;
	ld.shared.f32 	%f6, [%rd25+0];
	st.shared.f32 	[%rd25+-816], %f6;
	.loc	28	114	0
	ld.shared.f32 	%f7, [%rd25+816];
	st.shared.f32 	[%rd25+0], %f7;
	setp.le.s32 	%p10, %r80, %r82;
	@%p10 bra 	$Lt_0_18434;
 //<loop> Part of loop body line 92, head labeled $Lt_0_16642
	.loc	28	116	0
	ld.param.u64 	%rd26, [__cudaparm__Z13GPU_laplace3diiiiPfS__d_u1];
	cvt.s64.s32 	%rd27, %r89;
	mul.wide.s32 	%rd28, %r89, 4;
	add.u64 	%rd29, %rd26, %rd28;
	ld.global.f32 	%f8, [%rd29+0];
	st.shared.f32 	[%rd25+816], %f8;
$Lt_0_18434:
$Lt_0_17922:
 //<loop> Part of loop body line 92, head labeled $Lt_0_16642
	.loc	28	119	0
	bar.sync 	0;
	mov.u32 	%r91, 0;
	setp.eq.s32 	%p11, %r62, %r91;
	@%p11 bra 	$Lt_0_18946;
 //<loop> Part of loop body line 92, head labeled $Lt_0_16642
	.loc	28	126	0
	mov.u32 	%r92, 0;
	setp.eq.s32 	%p12, %r56, %r92;
	@%p12 bra 	$Lt_0_20738;
 //<loop> Part of loop body line 92, head labeled $Lt_0_16642
	setp.eq.s32 	%p13, %r78, %r56;
	@%p13 bra 	$Lt_0_20738;
 //<loop> Part of loop body line 92, head labeled $Lt_0_16642
	mov.u32 	%r93, 0;
	setp.eq.s32 	%p14, %r57, %r93;
	@%p14 bra 	$Lt_0_20738;
 //<loop> Part of loop body line 92, head labeled $Lt_0_16642
	setp.eq.s32 	%p15, %r79, %r57;
	@%p15 bra 	$Lt_0_20738;
 //<loop> Part of loop body line 92, head labeled $Lt_0_16642
	mov.u32 	%r94, 0;
	setp.eq.s32 	%p16, %r82, %r94;
	@%p16 bra 	$Lt_0_20738;
 //<loop> Part of loop body line 92, head labeled $Lt_0_16642
	setp.ne.s32 	%p17, %r80, %r82;
	@%p17 bra 	$L_0_12546;
$Lt_0_20738:
$L_0_12802:
 //<loop> Part of loop body line 92, head labeled $Lt_0_16642
	.loc	28	127	0
	cvt.s64.s32 	%rd30, %r76;
	mul.wide.s32 	%rd31, %r76, 4;
	add.u64 	%rd32, %rd1, %rd31;
	ld.shared.f32 	%f9, [%rd32+820];
	bra.uni 	$L_0_12290;
$L_0_12546:
 //<loop> Part of loop body line 92, head labeled $Lt_0_16642
	.loc	28	130	0
	cvt.s64.s32 	%rd33, %r76;
	mul.wide.s32 	%rd34, %r76, 4;
	add.u64 	%rd18, %rd1, %rd34;
	ld.shared.f32 	%f10, [%rd18+1636];
	ld.shared.f32 	%f11, [%rd18+4];
	ld.shared.f32 	%f12, [%rd18+956];
	ld.shared.f32 	%f13, [%rd18+684];
	ld.shared.f32 	%f14, [%rd18+816];
	ld.shared.f32 	%f15, [%rd18+824];
	add.f32 	%f16, %f14, %f15;
	add.f32 	%f17, %f13, %f16;
	add.f32 	%f18, %f12, %f17;
	add.f32 	%f19, %f11, %f18;
	add.f32 	%f20, %f10, %f19;
	mov.f32 	%f21, 0f3e2aaaab;    	// 0.166667
	mul.f32 	%f9, %f20, %f21;
$L_0_12290:
 //<loop> Part of loop body line 92, head labeled $Lt_0_16642
	.loc	28	134	0
	ld.param.u64 	%rd35, [__cudaparm__Z13GPU_laplace3diiiiPfS__d_u2];
	mov.s32 	%r95, %r85;
	cvt.s64.s32 	%rd36, %r95;
	mul.wide.s32 	%rd37, %r95, 4;
	add.u64 	%rd38, %rd35, %rd37;
	st.global.f32 	[%rd38+0], %f9;
$Lt_0_18946:
 //<loop> Part of loop body line 92, head labeled $Lt_0_16642
	.loc	28	137	0
	bar.sync 	0;
	add.s32 	%r82, %r82, 1;
	setp.ne.s32 	%p18, %r71, %r82;
	@%p18 bra 	$Lt_0_16642;
$Lt_0_16130:
	.loc	28	140	0
	exit;
$LDWend__Z13GPU_laplace3diiiiPfS_:
	} // _Z13GPU_laplace3diiiiPfS_



// ===== COMPILED SASS (sm_100) =====

	.target	sm_100

	.elftype	@"ET_EXEC"


//--------------------- .note.nv.tkinfo           --------------------------
	.section	.note.nv.tkinfo,"",@"SHT_NOTE"
	.sectionflags	@"SHF_NOTE_NV_TKINFO"
	.tkinfo
        /*0018*/ 	.word	0x00000002
        /*0030*/ 	.string	""
        /*0030*/ 	.string	"ptxas"
        /*0030*/ 	.string	"Cuda compilation tools, release 13.0, V13.0.88"
        /*0030*/ 	.string	"Build cuda_13.0.r13.0/compiler.36424714_0"
        /*0030*/ 	.string	"-arch sm_100 "



//--------------------- .note.nv.cuinfo           --------------------------
	.section	.note.nv.cuinfo,"",@"SHT_NOTE"
	.sectionflags	@"SHF_NOTE_NV_CUINFO"
        /*0018*/ 	.short	0x0002
        /*001a*/ 	.short	0x0014
        /*001c*/ 	.short	0x0082
	.zero		2


//--------------------- .nv.info                  --------------------------
	.section	.nv.info,"",@"SHT_CUDA_INFO"
	.align	4


	//----- nvinfo : EIATTR_REGCOUNT
	.align		4
        /*0000*/ 	.byte	0x04, 0x2f
        /*0002*/ 	.short	(.L_1 - .L_0)
	.align		4
.L_0:
        /*0004*/ 	.word	index@(_Z13GPU_laplace3diiiiPfS_)
        /*0008*/ 	.word	0x00000018


	//----- nvinfo : EIATTR_FRAME_SIZE
	.align		4
.L_1:
        /*000c*/ 	.byte	0x04, 0x11
        /*000e*/ 	.short	(.L_3 - .L_2)
	.align		4
.L_2:
        /*0010*/ 	.word	index@(_Z13GPU_laplace3diiiiPfS_)
        /*0014*/ 	.word	0x00000000


	//----- nvinfo : EIATTR_MIN_STACK_SIZE
	.align		4
.L_3:
        /*0018*/ 	.byte	0x04, 0x12
        /*001a*/ 	.short	(.L_5 - .L_4)
	.align		4
.L_4:
        /*001c*/ 	.word	index@(_Z13GPU_laplace3diiiiPfS_)
        /*0020*/ 	.word	0x00000000
.L_5:


//--------------------- .nv.compat                --------------------------
	.section	.nv.compat,"",@"SHT_CUDA_COMPAT_INFO"
	.align	4
        /*0000*/ 	.byte	0x02, 0x09, 0x00, 0x00, 0x02, 0x02, 0x01, 0x00, 0x02, 0x05, 0x05, 0x00, 0x03, 0x07, 0x01, 0x01
        /*0010*/ 	.byte	0x02, 0x03, 0x00, 0x00, 0x02, 0x06, 0x01, 0x00, 0x04, 0x0b, 0x08, 0x00, 0x09, 0x00, 0x00, 0x00
        /*0020*/ 	.byte	0x00, 0x00, 0x00, 0x00


//--------------------- .nv.info._Z13GPU_laplace3diiiiPfS_ --------------------------
	.section	.nv.info._Z13GPU_laplace3diiiiPfS_,"",@"SHT_CUDA_INFO"
	.sectionflags	@""
	.align	4


	//----- nvinfo : EIATTR_CUDA_API_VERSION
	.align		4
        /*0000*/ 	.byte	0x04, 0x37
        /*0002*/ 	.short	(.L_7 - .L_6)
.L_6:
        /*0004*/ 	.word	0x00000082


	//----- nvinfo : EIATTR_KPARAM_INFO
	.align		4
.L_7:
        /*0008*/ 	.byte	0x04, 0x17
        /*000a*/ 	.short	(.L_9 - .L_8)
.L_8:
        /*000c*/ 	.word	0x00000000
        /*0010*/ 	.short	0x0005
        /*0012*/ 	.short	0x0018
        /*0014*/ 	.byte	0x00, 0xf0, 0x21, 0x00


	//----- nvinfo : EIATTR_KPARAM_INFO
	.align		4
.L_9:
        /*0018*/ 	.byte	0x04, 0x17
        /*001a*/ 	.short	(.L_11 - .L_10)
.L_10:
        /*001c*/ 	.word	0x00000000
        /*0020*/ 	.short	0x0004
        /*0022*/ 	.short	0x0010
        /*0024*/ 	.byte	0x00, 0xf0, 0x21, 0x00


	//----- nvinfo : EIATTR_KPARAM_INFO
	.align		4
.L_11:
        /*0028*/ 	.byte	0x04, 0x17
        /*002a*/ 	.short	(.L_13 - .L_12)
.L_12:
        /*002c*/ 	.word	0x00000000
        /*0030*/ 	.short	0x0003
        /*0032*/ 	.short	0x000c
        /*0034*/ 	.byte	0x00, 0xf0, 0x11, 0x00


	//----- nvinfo : EIATTR_KPARAM_INFO
	.align		4
.L_13:
        /*0038*/ 	.byte	0x04, 0x17
        /*003a*/ 	.short	(.L_15 - .L_14)
.L_14:
        /*003c*/ 	.word	0x00000000
        /*0040*/ 	.short	0x0002
        /*0042*/ 	.short	0x0008
        /*0044*/ 	.byte	0x00, 0xf0, 0x11, 0x00


	//----- nvinfo : EIATTR_KPARAM_INFO
	.align		4
.L_15:
        /*0048*/ 	.byte	0x04, 0x17
        /*004a*/ 	.short	(.L_17 - .L_16)
.L_16:
        /*004c*/ 	.word	0x00000000
        /*0050*/ 	.short	0x0001
        /*0052*/ 	.short	0x0004
        /*0054*/ 	.byte	0x00, 0xf0, 0x11, 0x00


	//----- nvinfo : EIATTR_KPARAM_INFO
	.align		4
.L_17:
        /*0058*/ 	.byte	0x04, 0x17
        /*005a*/ 	.short	(.L_19 - .L_18)
.L_18:
        /*005c*/ 	.word	0x00000000
        /*0060*/ 	.short	0x0000
        /*0062*/ 	.short	0x0000
        /*0064*/ 	.byte	0x00, 0xf0, 0x11, 0x00


	//----- nvinfo : EIATTR_SPARSE_MMA_MASK
	.align		4
.L_19:
        /*0068*/ 	.byte	0x03, 0x50
        /*006a*/ 	.short	0x0000


	//----- nvinfo : EIATTR_MAXREG_COUNT
	.align		4
        /*006c*/ 	.byte	0x03, 0x1b
        /*006e*/ 	.short	0x00ff


	//----- nvinfo : EIATTR_NUM_BARRIERS
	.align		4
        /*0070*/ 	.byte	0x02, 0x4c
        /*0072*/ 	.byte	0x01
	.zero		1


	//----- nvinfo : EIATTR_MERCURY_ISA_VERSION
	.align		4
        /*0074*/ 	.byte	0x03, 0x5f
        /*0076*/ 	.short	0x0101


	//----- nvinfo : EIATTR_VRC_CTA_INIT_COUNT
	.align		4
        /*0078*/ 	.byte	0x02, 0x4a
	.zero		1
	.zero		1


	//----- nvinfo : EIATTR_EXIT_INSTR_OFFSETS
	.align		4
        /*007c*/ 	.byte	0x04, 0x1c
        /*007e*/ 	.short	(.L_21 - .L_20)


	//   ....[0]....
.L_20:
        /*0080*/ 	.word	0x00000540


	//   ....[1]....
        /*0084*/ 	.word	0x00000ae0


	//----- nvinfo : EIATTR_CRS_STACK_SIZE
	.align		4
.L_21:
        /*0088*/ 	.byte	0x04, 0x1e
        /*008a*/ 	.short	(.L_23 - .L_22)
.L_22:
        /*008c*/ 	.word	0x00000000


	//----- nvinfo : EIATTR_CBANK_PARAM_SIZE
	.align		4
.L_23:
        /*0090*/ 	.byte	0x03, 0x19
        /*0092*/ 	.short	0x0020


	//----- nvinfo : EIATTR_PARAM_CBANK
	.align		4
        /*0094*/ 	.byte	0x04, 0x0a
        /*0096*/ 	.short	(.L_25 - .L_24)
	.align		4
.L_24:
        /*0098*/ 	.word	index@(.nv.constant0._Z13GPU_laplace3diiiiPfS_)
        /*009c*/ 	.short	0x0380
        /*009e*/ 	.short	0x0020


	//----- nvinfo : EIATTR_SW_WAR
	.align		4
.L_25:
        /*00a0*/ 	.byte	0x04, 0x36
        /*00a2*/ 	.short	(.L_27 - .L_26)
.L_26:
        /*00a4*/ 	.word	0x00000008
.L_27:


//--------------------- .nv.callgraph             --------------------------
	.section	.nv.callgraph,"",@"SHT_CUDA_CALLGRAPH"
	.align	4
	.sectionentsize	8
	.align		4
        /*0000*/ 	.word	0x00000000
	.align		4
        /*0004*/ 	.word	0xffffffff
	.align		4
        /*0008*/ 	.word	0x00000000
	.align		4
        /*000c*/ 	.word	0xfffffffe
	.align		4
        /*0010*/ 	.word	0x00000000
	.align		4
        /*0014*/ 	.word	0xfffffffd
	.align		4
        /*0018*/ 	.word	0x00000000
	.align		4
        /*001c*/ 	.word	0xfffffffc


//--------------------- .text._Z13GPU_laplace3diiiiPfS_ --------------------------
	.section	.text._Z13GPU_laplace3diiiiPfS_,"ax",@progbits
	.align	128
.text._Z13GPU_laplace3diiiiPfS_:
        .type           _Z13GPU_laplace3diiiiPfS_,@function
        .size           _Z13GPU_laplace3diiiiPfS_,(.L_x_16 - _Z13GPU_laplace3diiiiPfS_)
        .other          _Z13GPU_laplace3diiiiPfS_,@"STO_CUDA_ENTRY STV_DEFAULT"
_Z13GPU_laplace3diiiiPfS_:
[----:B------:R-:W-:Y:S01]  /*0000*/  LDC R1, c[0x0][0x37c] ;  /* 0x0000df00ff017b82 */ /* 0x000fe20000000800 */
[----:B------:R-:W0:Y:S07]  /*0010*/  S2R R0, SR_TID.Y ;  /* 0x0000000000007919 */ /* 0x000e2e0000002200 */
[----:B------:R-:W1:Y:S01]  /*0020*/  S2UR UR12, SR_CTAID.Y ;  /* 0x00000000000c79c3 */ /* 0x000e620000002600 */
[----:B------:R-:W2:Y:S01]  /*0030*/  LDCU.64 UR10, c[0x0][0x358] ;  /* 0x00006b00ff0a77ac */ /* 0x000ea20008000a00 */
[----:B------:R-:W-:Y:S01]  /*0040*/  BSSY.RECONVERGENT B0, `(.L_x_0) ;  /* 0x0000030000007945 */ /* 0x000fe20003800200 */
[----:B------:R-:W0:Y:S05]  /*0050*/  S2R R7, SR_TID.X ;  /* 0x0000000000077919 */ /* 0x000e2a0000002100 */
[----:B------:R-:W3:Y:S01]  /*0060*/  S2UR UR13, SR_CTAID.X ;  /* 0x00000000000d79c3 */ /* 0x000ee20000002500 */
[----:B0-----:R-:W-:-:S05]  /*0070*/  IMAD R2, R0, 0x20, R7 ;  /* 0x0000002000027824 */ /* 0x001fca00078e0207 */
[----:B------:R-:W-:-:S04]  /*0080*/  ISETP.GT.AND P1, PT, R2, 0x4b, PT ;  /* 0x0000004b0200780c */ /* 0x000fc80003f24270 */
[----:B------:R-:W-:-:S09]  /*0090*/  PLOP3.LUT P0, PT, P1, PT, PT, 0x8, 0x80 ;  /* 0x000000000080781c */ /* 0x000fd20000f0e170 */
[----:B-123--:R-:W-:Y:S05]  /*00a0*/  @P1 BRA `(.L_x_1) ;  /* 0x00000000008c1947 */ /* 0x00efea0003800000 */
[----:B------:R-:W-:Y:S01]  /*00b0*/  ISETP.GT.U32.AND P0, PT, R0, 0x1, PT ;  /* 0x000000010000780c */ /* 0x000fe20003f04070 */
[----:B------:R-:W0:Y:S01]  /*00c0*/  LDCU.64 UR8, c[0x0][0x380] ;  /* 0x00007000ff0877ac */ /* 0x000e220008000a00 */
[----:B------:R-:W-:Y:S01]  /*00d0*/  USGXT UR5, UR12, 0x18 ;  /* 0x000000180c05789a */ /* 0x000fe20008000200 */
[----:B------:R-:W1:Y:S01]  /*00e0*/  LDCU UR6, c[0x0][0x38c] ;  /* 0x00007180ff0677ac */ /* 0x000e620008000800 */
[----:B------:R-:W-:-:S09]  /*00f0*/  USGXT UR4, UR13, 0x18 ;  /* 0x000000180d04789a */ /* 0x000fd20008000200 */
[----:B------:R-:W-:Y:S01]  /*0100*/  @P0 SHF.R.S32.HI R3, RZ, 0x1f, R2 ;  /* 0x0000001fff030819 */ /* 0x000fe20000011402 */
[----:B------:R-:W-:Y:S01]  /*0110*/  @P0 IMAD.MOV.U32 R6, RZ, RZ, 0x21 ;  /* 0x00000021ff060424 */ /* 0x000fe200078e00ff */
[----:B------:R-:W-:Y:S02]  /*0120*/  USHF.L.U32 UR5, UR5, 0x2, URZ ;  /* 0x0000000205057899 */ /* 0x000fe400080006ff */
[----:B------:R-:W-:Y:S01]  /*0130*/  @P0 LOP3.LUT R3, R3, 0x1, RZ, 0xc0, !PT ;  /* 0x0000000103030812 */ /* 0x000fe200078ec0ff */
[----:B------:R-:W-:-:S04]  /*0140*/  USHF.L.U32 UR4, UR4, 0x5, URZ ;  /* 0x0000000504047899 */ /* 0x000fc800080006ff */
[----:B------:R-:W-:Y:S02]  /*0150*/  @P0 IMAD.IADD R5, R2, 0x1, R3 ;  /* 0x0000000102050824 */ /* 0x000fe400078e0203 */
[----:B------:R-:W-:Y:S01]  /*0160*/  @!P0 IMAD.MOV.U32 R3, RZ, RZ, 0x5 ;  /* 0x00000005ff038424 */ /* 0x000fe200078e00ff */
[----:B-1----:R-:W-:Y:S02]  /*0170*/  USGXT UR6, UR6, 0x18 ;  /* 0x000000180606789a */ /* 0x002fe40008000200 */
[----:B------:R-:W-:Y:S01]  /*0180*/  @P0 SHF.R.S32.HI R9, RZ, 0x1, R5 ;  /* 0x00000001ff090819 */ /* 0x000fe20000011405 */
[----:B------:R-:W-:Y:S01]  /*0190*/  @!P0 IMAD R4, R0, R3, -0x1 ;  /* 0xffffffff00048424 */ /* 0x000fe200078e0203 */
[----:B------:R-:W-:Y:S01]  /*01a0*/  @P0 LEA.HI.SX32 R4, R5, 0xffffffdf, 0x1f ;  /* 0xffffffdf05040811 */ /* 0x000fe200078ffaff */
[----:B------:R-:W-:Y:S02]  /*01b0*/  @!P0 IMAD.MOV.U32 R3, RZ, RZ, R7 ;  /* 0x000000ffff038224 */ /* 0x000fe400078e0007 */
[----:B------:R-:W-:-:S02]  /*01c0*/  @P0 IMAD R9, R9, -0x2, R2 ;  /* 0xfffffffe09090824 */ /* 0x000fc400078e0202 */
[C---:B------:R-:W-:Y:S02]  /*01d0*/  VIADD R2, R4.reuse, UR5 ;  /* 0x0000000504027c36 */ /* 0x040fe40008000000 */
[----:B------:R-:W-:Y:S02]  /*01e0*/  @P0 IMAD R3, R9, R6, -0x1 ;  /* 0xffffffff09030424 */ /* 0x000fe400078e0206 */
[----:B------:R-:W-:Y:S01]  /*01f0*/  VIADD R4, R4, 0x1 ;  /* 0x0000000104047836 */ /* 0x000fe20000000000 */
[C---:B0-----:R-:W-:Y:S01]  /*0200*/  ISETP.LT.AND P1, PT, R2.reuse, UR9, PT ;  /* 0x0000000902007c0c */ /* 0x041fe2000bf21270 */
[----:B------:R-:W-:Y:S01]  /*0210*/  VIADD R6, R3, UR4 ;  /* 0x0000000403067c36 */ /* 0x000fe20008000000 */
[----:B------:R-:W-:Y:S02]  /*0220*/  SGXT R5, R2, 0x18 ;  /* 0x000000180205781a */ /* 0x000fe40000000200 */
[----:B------:R-:W-:Y:S02]  /*0230*/  SGXT R4, R4, 0x18 ;  /* 0x000000180404781a */ /* 0x000fe40000000200 */
[----:B------:R-:W-:-:S02]  /*0240*/  ISETP.LT.AND P0, PT, R6, UR8, PT ;  /* 0x0000000806007c0c */ /* 0x000fc4000bf01270 */
[----:B------:R-:W-:Y:S01]  /*0250*/  ISETP.GE.AND P1, PT, R2, RZ, P1 ;  /* 0x000000ff0200720c */ /* 0x000fe20000f26270 */
[----:B------:R-:W-:Y:S01]  /*0260*/  IMAD R8, R4, 0x22, R3 ;  /* 0x0000002204087824 */ /* 0x000fe200078e0203 */
[----:B------:R-:W-:Y:S01]  /*0270*/  ISETP.GE.AND P0, PT, R6, RZ, P0 ;  /* 0x000000ff0600720c */ /* 0x000fe20000706270 */
[----:B------:R-:W-:Y:S01]  /*0280*/  IMAD R6, R5, UR6, R6 ;  /* 0x0000000605067c24 */ /* 0x000fe2000f8e0206 */
[----:B------:R-:W-:Y:S01]  /*0290*/  MOV R3, UR5 ;  /* 0x0000000500037c02 */ /* 0x000fe20008000f00 */
[----:B------:R-:W-:Y:S01]  /*02a0*/  IMAD.U32 R2, RZ, RZ, UR4 ;  /* 0x00000004ff027e24 */ /* 0x000fe2000f8e00ff */
[----:B------:R-:W-:Y:S01]  /*02b0*/  PLOP3.LUT P0, PT, P0, P1, PT, 0x80, 0x8 ;  /* 0x000000000008781c */ /* 0x000fe20000703070 */
[----:B------:R-:W-:Y:S01]  /*02c0*/  VIADD R8, R8, 0xcd ;  /* 0x000000cd08087836 */ /* 0x000fe20000000000 */
[----:B------:R-:W-:Y:S11]  /*02d0*/  BRA `(.L_x_2) ;  /* 0x0000000000187947 */ /* 0x000ff60003800000 */
.L_x_1:
[----:B------:R-:W-:Y:S02]  /*02e0*/  USGXT UR4, UR13, 0x18 ;  /* 0x000000180d04789a */ /* 0x000fe40008000200 */
[----:B------:R-:W-:Y:S02]  /*02f0*/  USGXT UR5, UR12, 0x18 ;  /* 0x000000180c05789a */ /* 0x000fe40008000200 */
[----:B------:R-:W-:Y:S02]  /*0300*/  USHF.L.U32 UR4, UR4, 0x5, URZ ;  /* 0x0000000504047899 */ /* 0x000fe400080006ff */
[----:B------:R-:W-:-:S04]  /*0310*/  USHF.L.U32 UR5, UR5, 0x2, URZ ;  /* 0x0000000205057899 */ /* 0x000fc800080006ff */
[----:B------:R-:W-:Y:S02]  /*0320*/  IMAD.U32 R2, RZ, RZ, UR4 ;  /* 0x00000004ff027e24 */ /* 0x000fe4000f8e00ff */
[----:B------:R-:W-:-:S07]  /*0330*/  IMAD.U32 R3, RZ, RZ, UR5 ;  /* 0x00000005ff037e24 */ /* 0x000fce000f8e00ff */
.L_x_2:
[----:B------:R-:W-:Y:S05]  /*0340*/  BSYNC.RECONVERGENT B0 ;  /* 0x0000000000007941 */ /* 0x000fea0003800200 */
.L_x_0:
[----:B------:R-:W0:Y:S01]  /*0350*/  LDCU.64 UR8, c[0x0][0x380] ;  /* 0x00007000ff0877ac */ /* 0x000e220008000a00 */
[----:B------:R-:W-:Y:S01]  /*0360*/  IMAD.IADD R9, R7, 0x1, R2 ;  /* 0x0000000107097824 */ /* 0x000fe200078e0202 */
[----:B------:R-:W1:Y:S01]  /*0370*/  @P0 LDC.64 R4, c[0x0][0x390] ;  /* 0x0000e400ff040b82 */ /* 0x000e620000000a00 */
[----:B------:R-:W-:Y:S01]  /*0380*/  IMAD.IADD R10, R0, 0x1, R3 ;  /* 0x00000001000a7824 */ /* 0x000fe200078e0203 */
[----:B------:R-:W2:Y:S04]  /*0390*/  LDCU UR4, c[0x0][0x38c] ;  /* 0x00007180ff0477ac */ /* 0x000ea80008000800 */
[----:B------:R-:W-:Y:S01]  /*03a0*/  SGXT R12, R10, 0x18 ;  /* 0x000000180a0c781a */ /* 0x000fe20000000200 */
[----:B------:R-:W3:Y:S01]  /*03b0*/  LDCU UR7, c[0x0][0x388] ;  /* 0x00007100ff0777ac */ /* 0x000ee20008000800 */
[----:B0-----:R-:W-:-:S02]  /*03c0*/  ISETP.GE.AND P1, PT, R9, UR8, PT ;  /* 0x0000000809007c0c */ /* 0x001fc4000bf26270 */
[----:B------:R-:W-:Y:S02]  /*03d0*/  ISETP.GE.AND P2, PT, R10, UR9, PT ;  /* 0x000000090a007c0c */ /* 0x000fe4000bf46270 */
[----:B------:R-:W-:Y:S01]  /*03e0*/  SEL R11, RZ, 0x1, P1 ;  /* 0x00000001ff0b7807 */ /* 0x000fe20000800000 */
[----:B--2---:R-:W-:Y:S01]  /*03f0*/  USGXT UR4, UR4, 0x18 ;  /* 0x000000180404789a */ /* 0x004fe20008000200 */
[----:B------:R-:W-:Y:S01]  /*0400*/  SEL R2, RZ, 0x1, P2 ;  /* 0x00000001ff027807 */ /* 0x000fe20001000000 */
[----:B-1----:R-:W-:-:S03]  /*0410*/  @P0 IMAD.WIDE R4, R6, 0x4, R4 ;  /* 0x0000000406040825 */ /* 0x002fc600078e0204 */
[----:B------:R-:W-:Y:S01]  /*0420*/  LOP3.LUT P1, R11, R11, RZ, R2, 0xa0, !PT ;  /* 0x000000ff0b0b7212 */ /* 0x000fe2000782a002 */
[----:B------:R-:W-:Y:S02]  /*0430*/  IMAD R13, R12, UR4, R9 ;  /* 0x000000040c0d7c24 */ /* 0x000fe4000f8e0209 */
[----:B------:R-:W2:Y:S10]  /*0440*/  @P0 LDG.E R4, desc[UR10][R4.64] ;  /* 0x0000000a04040981 */ /* 0x000eb4000c1e1900 */
[----:B------:R-:W0:Y:S02]  /*0450*/  @P1 LDC.64 R2, c[0x0][0x390] ;  /* 0x0000e400ff021b82 */ /* 0x000e240000000a00 */
[----:B0-----:R-:W-:-:S06]  /*0460*/  @P1 IMAD.WIDE R2, R13, 0x4, R2 ;  /* 0x000000040d021825 */ /* 0x001fcc00078e0202 */
[----:B------:R0:W4:Y:S01]  /*0470*/  @P1 LDG.E R2, desc[UR10][R2.64] ;  /* 0x0000000a02021981 */ /* 0x000122000c1e1900 */
[----:B------:R-:W1:Y:S01]  /*0480*/  S2UR UR5, SR_CgaCtaId ;  /* 0x00000000000579c3 */ /* 0x000e620000008800 */
[----:B------:R-:W-:-:S04]  /*0490*/  @P1 IADD3 R12, PT, PT, R0, 0x1, RZ ;  /* 0x00000001000c1810 */ /* 0x000fc80007ffe0ff */
[----:B------:R-:W-:Y:S01]  /*04a0*/  @P1 SHF.R.S32.HI R12, RZ, RZ, R12 ;  /* 0x000000ffff0c1219 */ /* 0x000fe2000001140c */
[----:B------:R-:W-:-:S03]  /*04b0*/  UMOV UR4, 0x400 ;  /* 0x0000040000047882 */ /* 0x000fc60000000000 */
[----:B------:R-:W-:Y:S02]  /*04c0*/  @P1 SGXT R12, R12, 0x18 ;  /* 0x000000180c0c181a */ /* 0x000fe40000000200 */
[----:B---3--:R-:W-:-:S03]  /*04d0*/  ISETP.LT.AND P2, PT, RZ, UR7, PT ;  /* 0x00000007ff007c0c */ /* 0x008fc6000bf41270 */
[----:B------:R-:W-:Y:S01]  /*04e0*/  @P1 IMAD R12, R12, 0x22, R7 ;  /* 0x000000220c0c1824 */ /* 0x000fe200078e0207 */
[----:B-1----:R-:W-:-:S06]  /*04f0*/  ULEA UR5, UR5, UR4, 0x18 ;  /* 0x0000000405057291 */ /* 0x002fcc000f8ec0ff */
[----:B0-----:R-:W-:Y:S02]  /*0500*/  @P1 LEA R3, R12, UR5, 0x2 ;  /* 0x000000050c031c11 */ /* 0x001fe4000f8e10ff */
[----:B------:R-:W-:-:S03]  /*0510*/  @P0 LEA R5, R8, UR5, 0x2 ;  /* 0x0000000508050c11 */ /* 0x000fc6000f8e10ff */
[----:B----4-:R0:W-:Y:S04]  /*0520*/  @P1 STS [R3+0x664], R2 ;  /* 0x0006640203001388 */ /* 0x0101e80000000800 */
[----:B--2---:R0:W-:Y:S01]  /*0530*/  @P0 STS [R5+0x330], R4 ;  /* 0x0003300405000388 */ /* 0x0041e20000000800 */
[----:B------:R-:W-:Y:S05]  /*0540*/  @!P2 EXIT ;  /* 0x000000000000a94d */ /* 0x000fea0003800000 */
[----:B------:R-:W1:Y:S01]  /*0550*/  LDC R18, c[0x0][0x38c] ;  /* 0x0000e300ff127b82 */ /* 0x000e620000000800 */
[----:B------:R-:W-:Y:S01]  /*0560*/  VIADD R0, R0, 0x1 ;  /* 0x0000000100007836 */ /* 0x000fe20000000000 */
[----:B------:R-:W-:Y:S02]  /*0570*/  UIADD3 UR6, UPT, UPT, UR9, -0x1, URZ ;  /* 0xffffffff09067890 */ /* 0x000fe4000fffe0ff */
[----:B------:R-:W-:Y:S02]  /*0580*/  UIADD3 UR4, UPT, UPT, UR8, -0x1, URZ ;  /* 0xffffffff08047890 */ /* 0x000fe4000fffe0ff */
[----:B------:R-:W-:Y:S01]  /*0590*/  SGXT R0, R0, 0x18 ;  /* 0x000000180000781a */ /* 0x000fe20000000200 */
[----:B------:R-:W2:Y:S01]  /*05a0*/  LDCU UR8, c[0x0][0x384] ;  /* 0x00007080ff0877ac */ /* 0x000ea20008000800 */
[----:B0-----:R-:W0:Y:S01]  /*05b0*/  LDC.64 R2, c[0x0][0x390] ;  /* 0x0000e400ff027b82 */ /* 0x001e220000000a00 */
[----:B------:R-:W-:Y:S02]  /*05c0*/  ISETP.NE.AND P2, PT, R10, UR6, PT ;  /* 0x000000060a007c0c */ /* 0x000fe4000bf45270 */
[----:B------:R-:W-:Y:S01]  /*05d0*/  IMAD R7, R0, 0x22, R7 ;  /* 0x0000002200077824 */ /* 0x000fe200078e0207 */
[----:B------:R-:W-:Y:S01]  /*05e0*/  ISETP.NE.AND P1, PT, R9, UR4, PT ;  /* 0x0000000409007c0c */ /* 0x000fe2000bf25270 */
[----:B------:R-:W3:Y:S03]  /*05f0*/  LDCU UR9, c[0x0][0x388] ;  /* 0x00007100ff0977ac */ /* 0x000ee60008000800 */
[----:B------:R-:W4:Y:S01]  /*0600*/  LDC.64 R4, c[0x0][0x398] ;  /* 0x0000e600ff047b82 */ /* 0x000f220000000a00 */
[----:B------:R-:W-:Y:S01]  /*0610*/  UIADD3 UR7, UPT, UPT, UR7, -0x1, URZ ;  /* 0xffffffff07077890 */ /* 0x000fe2000fffe0ff */
[----:B------:R-:W-:-:S11]  /*0620*/  UMOV UR4, URZ ;  /* 0x000000ff00047c82 */ /* 0x000fd60008000000 */
.L_x_14:
[----:B------:R-:W-:Y:S01]  /*0630*/  ISETP.NE.AND P3, PT, R11, RZ, PT ;  /* 0x000000ff0b00720c */ /* 0x000fe20003f65270 */
[----:B------:R-:W-:-:S12]  /*0640*/  BSSY.RECONVERGENT B0, `(.L_x_3) ;  /* 0x0000011000007945 */ /* 0x000fd80003800200 */
[----:B0123--:R-:W-:Y:S05]  /*0650*/  @!P3 BRA `(.L_x_4) ;  /* 0x00000000003cb947 */ /* 0x00ffea0003800000 */
[----:B------:R-:W-:Y:S01]  /*0660*/  LEA R19, R7, UR5, 0x2 ;  /* 0x0000000507137c11 */ /* 0x000fe2000f8e10ff */
[----:B------:R-:W-:Y:S01]  /*0670*/  UISETP.GT.AND UP0, UPT, UR7, UR4, UPT ;  /* 0x000000040700728c */ /* 0x000fe2000bf04270 */
[----:B-1----:R-:W-:Y:S01]  /*0680*/  SGXT R0, R18, 0x18 ;  /* 0x000000181200781a */ /* 0x002fe20000000200 */
[----:B--2---:R-:W-:Y:S01]  /*0690*/  USGXT UR6, UR8, 0x18 ;  /* 0x000000180806789a */ /* 0x004fe20008000200 */
[--C-:B------:R-:W-:Y:S01]  /*06a0*/  IMAD.MOV.U32 R15, RZ, RZ, R13.reuse ;  /* 0x000000ffff0f7224 */ /* 0x100fe200078e000d */
[----:B------:R-:W1:Y:S04]  /*06b0*/  LDS R12, [R19+0x334] ;  /* 0x00033400130c7984 */ /* 0x000e680000000800 */
[----:B------:R-:W2:Y:S01]  /*06c0*/  LDS R14, [R19+0x664] ;  /* 0x00066400130e7984 */ /* 0x000ea20000000800 */
[----:B------:R-:W-:-:S04]  /*06d0*/  IMAD R0, R0, UR6, R13 ;  /* 0x0000000600007c24 */ /* 0x000fc8000f8e020d */
[----:B------:R-:W-:Y:S01]  /*06e0*/  IMAD.MOV.U32 R13, RZ, RZ, R0 ;  /* 0x000000ffff0d7224 */ /* 0x000fe200078e0000 */
[----:B-1----:R1:W-:Y:S04]  /*06f0*/  STS [R19+0x4], R12 ;  /* 0x0000040c13007388 */ /* 0x0023e80000000800 */
[----:B--2---:R1:W-:Y:S01]  /*0700*/  STS [R19+0x334], R14 ;  /* 0x0003340e13007388 */ /* 0x0043e20000000800 */
[----:B------:R-:W-:Y:S05]  /*0710*/  BRA.U !UP0, `(.L_x_4) ;  /* 0x00000001080c7547 */ /* 0x000fea000b800000 */
[----:B0-----:R-:W-:-:S06]  /*0720*/  IMAD.WIDE R16, R13, 0x4, R2 ;  /* 0x000000040d107825 */ /* 0x001fcc00078e0202 */
[----:B------:R-:W2:Y:S04]  /*0730*/  LDG.E R16, desc[UR10][R16.64] ;  /* 0x0000000a10107981 */ /* 0x000ea8000c1e1900 */
[----:B--2---:R0:W-:Y:S02]  /*0740*/  STS [R19+0x664], R16 ;  /* 0x0006641013007388 */ /* 0x0041e40000000800 */
.L_x_4:
[----:B--23--:R-:W-:Y:S05]  /*0750*/  BSYNC.RECONVERGENT B0 ;  /* 0x0000000000007941 */ /* 0x00cfea0003800200 */
.L_x_3:
[----:B------:R-:W-:Y:S04]  /*0760*/  BSSY.RECONVERGENT B0, `(.L_x_5) ;  /* 0x000000f000007945 */ /* 0x000fe80003800200 */
[----:B------:R-:W-:Y:S05]  /*0770*/  @!P0 BRA `(.L_x_6) ;  /* 0x0000000000348947 */ /* 0x000fea0003800000 */
[----:B01----:R-:W-:Y:S01]  /*0780*/  LEA R19, R8, UR5, 0x2 ;  /* 0x0000000508137c11 */ /* 0x003fe2000f8e10ff */
[----:B------:R-:W-:Y:S01]  /*0790*/  UISETP.GT.AND UP0, UPT, UR7, UR4, UPT ;  /* 0x000000040700728c */ /* 0x000fe2000bf04270 */
[----:B------:R-:W-:Y:S01]  /*07a0*/  SGXT R17, R18, 0x18 ;  /* 0x000000181211781a */ /* 0x000fe20000000200 */
[----:B------:R-:W-:Y:S02]  /*07b0*/  USGXT UR6, UR8, 0x18 ;  /* 0x000000180806789a */ /* 0x000fe40008000200 */
[----:B------:R-:W0:Y:S04]  /*07c0*/  LDS R0, [R19] ;  /* 0x0000000013007984 */ /* 0x000e280000000800 */
[----:B------:R-:W1:Y:S01]  /*07d0*/  LDS R12, [R19+0x330] ;  /* 0x00033000130c7984 */ /* 0x000e620000000800 */
[----:B------:R-:W-:-:S03]  /*07e0*/  IMAD R6, R17, UR6, R6 ;  /* 0x0000000611067c24 */ /* 0x000fc6000f8e0206 */
[----:B0-----:R2:W-:Y:S04]  /*07f0*/  STS [R19+-0x330], R0 ;  /* 0xfffcd00013007388 */ /* 0x0015e80000000800 */
[----:B-1----:R2:W-:Y:S01]  /*0800*/  STS [R19], R12 ;  /* 0x0000000c13007388 */ /* 0x0025e20000000800 */
[----:B------:R-:W-:Y:S05]  /*0810*/  BRA.U !UP0, `(.L_x_6) ;  /* 0x00000001080c7547 */ /* 0x000fea000b800000 */
[----:B------:R-:W-:-:S06]  /*0820*/  IMAD.WIDE R16, R6, 0x4, R2 ;  /* 0x0000000406107825 */ /* 0x000fcc00078e0202 */
[----:B------:R-:W3:Y:S04]  /*0830*/  LDG.E R16, desc[UR10][R16.64] ;  /* 0x0000000a10107981 */ /* 0x000ee8000c1e1900 */
[----:B---3--:R3:W-:Y:S02]  /*0840*/  STS [R19+0x330], R16 ;  /* 0x0003301013007388 */ /* 0x0087e40000000800 */
.L_x_6:
[----:B------:R-:W-:Y:S05]  /*0850*/  BSYNC.RECONVERGENT B0 ;  /* 0x0000000000007941 */ /* 0x000fea0003800200 */
.L_x_5:
[----:B------:R-:W-:Y:S01]  /*0860*/  BAR.SYNC.DEFER_BLOCKING 0x0 ;  /* 0x0000000000007b1d */ /* 0x000fe20000010000 */
[----:B------:R-:W-:-:S05]  /*0870*/  ISETP.NE.AND P3, PT, R11, RZ, PT ;  /* 0x000000ff0b00720c */ /* 0x000fca0003f65270 */
[----:B------:R-:W-:Y:S08]  /*0880*/  BSSY.RECONVERGENT B0, `(.L_x_7) ;  /* 0x0000020000007945 */ /* 0x000ff00003800200 */
[----:B------:R-:W-:Y:S05]  /*0890*/  @!P3 BRA `(.L_x_8) ;  /* 0x000000000078b947 */ /* 0x000fea0003800000 */
[----:B------:R-:W-:Y:S01]  /*08a0*/  ISETP.EQ.OR P3, PT, R9, RZ, !P1 ;  /* 0x000000ff0900720c */ /* 0x000fe20004f62670 */
[----:B------:R-:W-:Y:S04]  /*08b0*/  BSSY.RECONVERGENT B1, `(.L_x_9) ;  /* 0x000001a000017945 */ /* 0x000fe80003800200 */
[----:B------:R-:W-:Y:S08]  /*08c0*/  BSSY.RELIABLE B2, `(.L_x_10) ;  /* 0x0000008000027945 */ /* 0x000ff00003800100 */
[----:B------:R-:W-:Y:S05]  /*08d0*/  @P3 BRA `(.L_x_11) ;  /* 0x0000000000183947 */ /* 0x000fea0003800000 */
[----:B------:R-:W-:Y:S01]  /*08e0*/  UISETP.NE.AND UP0, UPT, UR7, UR4, UPT ;  /* 0x000000040700728c */ /* 0x000fe2000bf05270 */
[----:B------:R-:W-:-:S03]  /*08f0*/  ISETP.NE.AND P4, PT, R10, RZ, PT ;  /* 0x000000ff0a00720c */ /* 0x000fc60003f85270 */
[----:B------:R-:W-:-:S06]  /*0900*/  UISETP.NE.AND UP0, UPT, UR4, URZ, UP0 ;  /* 0x000000ff0400728c */ /* 0x000fcc0008705270 */
[----:B------:R-:W-:-:S13]  /*0910*/  PLOP3.LUT P3, PT, P2, PT, UP0, 0x80, 0x8 ;  /* 0x000000000008781c */ /* 0x000fda000176f008 */
[----:B------:R-:W-:Y:S05]  /*0920*/  @P3 BREAK.RELIABLE P4, B2 ;  /* 0x0000000000023942 */ /* 0x000fea0002000100 */
[----:B------:R-:W-:Y:S05]  /*0930*/  @P3 BRA P4, `(.L_x_12) ;  /* 0x0000000000103947 */ /* 0x000fea0002000000 */
.L_x_11:
[----:B------:R-:W-:Y:S05]  /*0940*/  BSYNC.RELIABLE B2 ;  /* 0x0000000000027941 */ /* 0x000fea0003800100 */
.L_x_10:
[----:B0123--:R-:W-:-:S06]  /*0950*/  LEA R19, R7, UR5, 0x2 ;  /* 0x0000000507137c11 */ /* 0x00ffcc000f8e10ff */
[----:B------:R-:W0:Y:S01]  /*0960*/  LDS R19, [R19+0x334] ;  /* 0x0003340013137984 */ /* 0x000e220000000800 */
[----:B------:R-:W-:Y:S05]  /*0970*/  BRA `(.L_x_13) ;  /* 0x0000000000347947 */ /* 0x000fea0003800000 */
.L_x_12:
[----:B------:R-:W-:-:S05]  /*0980*/  LEA R21, R7, UR5, 0x2 ;  /* 0x0000000507157c11 */ /* 0x000fca000f8e10ff */
[----:B------:R-:W-:Y:S04]  /*0990*/  LDS R17, [R21+0x330] ;  /* 0x0003300015117984 */ /* 0x000fe80000000800 */
[----:B------:R-:W5:Y:S04]  /*09a0*/  LDS R20, [R21+0x338] ;  /* 0x0003380015147984 */ /* 0x000f680000000800 */
[----:B0--3--:R-:W0:Y:S04]  /*09b0*/  LDS R16, [R21+0x2ac] ;  /* 0x0002ac0015107984 */ /* 0x009e280000000800 */
[----:B-1----:R-:W1:Y:S04]  /*09c0*/  LDS R14, [R21+0x3bc] ;  /* 0x0003bc00150e7984 */ /* 0x002e680000000800 */
[----:B--2---:R-:W2:Y:S04]  /*09d0*/  LDS R12, [R21+0x4] ;  /* 0x00000400150c7984 */ /* 0x004ea80000000800 */
[----:B------:R-:W3:Y:S01]  /*09e0*/  LDS R0, [R21+0x664] ;  /* 0x0006640015007984 */ /* 0x000ee20000000800 */
[----:B-----5:R-:W-:-:S04]  /*09f0*/  FADD R17, R17, R20 ;  /* 0x0000001411117221 */ /* 0x020fc80000000000 */
[----:B0-----:R-:W-:-:S04]  /*0a00*/  FADD R17, R16, R17 ;  /* 0x0000001110117221 */ /* 0x001fc80000000000 */
[----:B-1----:R-:W-:-:S04]  /*0a10*/  FADD R17, R14, R17 ;  /* 0x000000110e117221 */ /* 0x002fc80000000000 */
[----:B--2---:R-:W-:-:S04]  /*0a20*/  FADD R17, R12, R17 ;  /* 0x000000110c117221 */ /* 0x004fc80000000000 */
[----:B---3--:R-:W-:-:S04]  /*0a30*/  FADD R0, R0, R17 ;  /* 0x0000001100007221 */ /* 0x008fc80000000000 */
[----:B------:R-:W-:-:S07]  /*0a40*/  FMUL R19, R0, 0.16666667163372039795 ;  /* 0x3e2aaaab00137820 */ /* 0x000fce0000400000 */
.L_x_13:
[----:B------:R-:W-:Y:S05]  /*0a50*/  BSYNC.RECONVERGENT B1 ;  /* 0x0000000000017941 */ /* 0x000fea0003800200 */
.L_x_9:
[----:B----4-:R-:W-:-:S05]  /*0a60*/  IMAD.WIDE R16, R15, 0x4, R4 ;  /* 0x000000040f107825 */ /* 0x010fca00078e0204 */
[----:B0-----:R0:W-:Y:S02]  /*0a70*/  STG.E desc[UR10][R16.64], R19 ;  /* 0x0000001310007986 */ /* 0x0011e4000c10190a */
.L_x_8:
[----:B------:R-:W-:Y:S05]  /*0a80*/  BSYNC.RECONVERGENT B0 ;  /* 0x0000000000007941 */ /* 0x000fea0003800200 */
.L_x_7:
[----:B------:R-:W-:Y:S05]  /*0a90*/  WARPSYNC.ALL ;  /* 0x0000000000007948 */ /* 0x000fea0003800000 */
[----:B------:R-:W-:Y:S01]  /*0aa0*/  BAR.SYNC.DEFER_BLOCKING 0x0 ;  /* 0x0000000000007b1d */ /* 0x000fe20000010000 */
[----:B------:R-:W-:-:S04]  /*0ab0*/  UIADD3 UR4, UPT, UPT, UR4, 0x1, URZ ;  /* 0x0000000104047890 */ /* 0x000fc8000fffe0ff */
[----:B------:R-:W-:-:S09]  /*0ac0*/  UISETP.NE.AND UP0, UPT, UR4, UR9, UPT ;  /* 0x000000090400728c */ /* 0x000fd2000bf05270 */
[----:B------:R-:W-:Y:S05]  /*0ad0*/  BRA.U UP0, `(.L_x_14) ;  /* 0xfffffff900d47547 */ /* 0x000fea000b83ffff */
[----:B------:R-:W-:Y:S05]  /*0ae0*/  EXIT ;  /* 0x000000000000794d */ /* 0x000fea0003800000 */
.L_x_15:
[----:B------:R-:W-:-:S00]  /*0af0*/  BRA `(.L_x_15) ;  /* 0xfffffffc00fc7947 */ /* 0x000fc0000383ffff */
[----:B------:R-:W-:-:S00]  /*0b00*/  NOP ;  /* 0x0000000000007918 */ /* 0x000fc00000000000 */
[----:B------:R-:W-:-:S00]  /*0b10*/  NOP ;  /* 0x0000000000007918 */ /* 0x000fc00000000000 */
[----:B------:R-:W-:-:S00]  /*0b20*/  NOP ;  /* 0x0000000000007918 */ /* 0x000fc00000000000 */
[----:B------:R-:W-:-:S00]  /*0b30*/  NOP ;  /* 0x0000000000007918 */ /* 0x000fc00000000000 */
[----:B------:R-:W-:-:S00]  /*0b40*/  NOP ;  /* 0x0000000000007918 */ /* 0x000fc00000000000 */
[----:B------:R-:W-:-:S00]  /*0b50*/  NOP ;  /* 0x0000000000007918 */ /* 0x000fc00000000000 */
[----:B------:R-:W-:-:S00]  /*0b60*/  NOP ;  /* 0x0000000000007918 */ /* 0x000fc00000000000 */
[----:B------:R-:W-:-:S00]  /*0b70*/  NOP ;  /* 0x0000000000007918 */ /* 0x000fc00000000000 */
.L_x_16:


//--------------------- .nv.shared._Z13GPU_laplace3diiiiPfS_ --------------------------
	.section	.nv.shared._Z13GPU_laplace3diiiiPfS_,"aw",@nobits
	.sectionflags	@""
	.align	4
.nv.shared._Z13GPU_laplace3diiiiPfS_:
	.zero		3472


//--------------------- .nv.shared.reserved.0     --------------------------
	.section	.nv.shared.reserved.0,"aw",@nobits
	.weak		__nv_reservedSMEM_offset_0_alias
	.size		__nv_reservedSMEM_offset_0_alias, 0, 64
	.other		__nv_reservedSMEM_offset_0_alias,@"STO_CUDA_RESERVED_SHARED STV_DEFAULT"
__nv_reservedSMEM_offset_0_alias:
	.zero		0
	.zero		64


//--------------------- .nv.constant0._Z13GPU_laplace3diiiiPfS_ --------------------------
	.section	.nv.constant0._Z13GPU_laplace3diiiiPfS_,"a",@progbits
	.sectionflags	@""
	.align	4
.nv.constant0._Z13GPU_laplace3diiiiPfS_:
	.zero		928


//--------------------- SYMBOLS --------------------------

	.type		.nv.reservedSmem.offset0,@object
	.size		.nv.reservedSmem.offset0,0x4
	.type		.nv.reservedSmem.cap,@object
	.size		.nv.reservedSmem.cap,0x4
